//
// Generated by NVIDIA NVVM Compiler
//
// Compiler Build ID: CL-36424714
// Cuda compilation tools, release 13.0, V13.0.88
// Based on NVVM 20.0.0
//

.version 9.0
.target sm_100
.address_size 64

	// .globl	_Z5helloPiS_

.visible .entry _Z5helloPiS_(
	.param .u64 .ptr .align 1 _Z5helloPiS__param_0,
	.param .u64 .ptr .align 1 _Z5helloPiS__param_1
)
{
	.reg .b32 	%r<7>;
	.reg .b64 	%rd<7>;

	ld.param.u64 	%rd1, [_Z5helloPiS__param_0];
	ld.param.u64 	%rd2, [_Z5helloPiS__param_1];
	cvta.to.global.u64 	%rd3, %rd1;
	cvta.to.global.u64 	%rd4, %rd2;
	mov.u32 	%r1, %ctaid.x;
	mov.u32 	%r2, %ntid.x;
	mov.u32 	%r3, %tid.x;
	mad.lo.s32 	%r4, %r1, %r2, %r3;
	ld.global.u32 	%r5, [%rd4];
	mul.wide.s32 	%rd5, %r4, 4;
	add.s64 	%rd6, %rd3, %rd5;
	st.global.u32 	[%rd6], %r5;
	add.s32 	%r6, %r5, 1;
	st.global.u32 	[%rd4], %r6;
	ret;

}


// ===== COMPILED SASS (sm_100) =====

	.target	sm_100

	.elftype	@"ET_EXEC"


//--------------------- .note.nv.tkinfo           --------------------------
	.section	.note.nv.tkinfo,"",@"SHT_NOTE"
	.sectionflags	@"SHF_NOTE_NV_TKINFO"
	.tkinfo
        /*0018*/ 	.word	0x00000002
        /*0030*/ 	.string	""
        /*0030*/ 	.string	"ptxas"
        /*0030*/ 	.string	"Cuda compilation tools, release 13.0, V13.0.88"
        /*0030*/ 	.string	"Build cuda_13.0.r13.0/compiler.36424714_0"
        /*0030*/ 	.string	"-arch sm_100 -m 64 "



//--------------------- .note.nv.cuinfo           --------------------------
	.section	.note.nv.cuinfo,"",@"SHT_NOTE"
	.sectionflags	@"SHF_NOTE_NV_CUINFO"
        /*0018*/ 	.short	0x0002
        /*001a*/ 	.short	0x0064
        /*001c*/ 	.short	0x0082
	.zero		2


//--------------------- .nv.info                  --------------------------
	.section	.nv.info,"",@"SHT_CUDA_INFO"
	.align	4


	//----- nvinfo : EIATTR_REGCOUNT
	.align		4
        /*0000*/ 	.byte	0x04, 0x2f
        /*0002*/ 	.short	(.L_1 - .L_0)
	.align		4
.L_0:
        /*0004*/ 	.word	index@(_Z5helloPiS_)
        /*0008*/ 	.word	0x0000000c


	//----- nvinfo : EIATTR_FRAME_SIZE
	.align		4
.L_1:
        /*000c*/ 	.byte	0x04, 0x11
        /*000e*/ 	.short	(.L_3 - .L_2)
	.align		4
.L_2:
        /*0010*/ 	.word	index@(_Z5helloPiS_)
        /*0014*/ 	.word	0x00000000


	//----- nvinfo : EIATTR_MIN_STACK_SIZE
	.align		4
.L_3:
        /*0018*/ 	.byte	0x04, 0x12
        /*001a*/ 	.short	(.L_5 - .L_4)
	.align		4
.L_4:
        /*001c*/ 	.word	index@(_Z5helloPiS_)
        /*0020*/ 	.word	0x00000000
.L_5:


//--------------------- .nv.compat                --------------------------
	.section	.nv.compat,"",@"SHT_CUDA_COMPAT_INFO"
	.align	4
        /*0000*/ 	.byte	0x02, 0x09, 0x00, 0x00, 0x02, 0x02, 0x01, 0x00, 0x02, 0x05, 0x05, 0x00, 0x03, 0x07, 0x01, 0x01
        /*0010*/ 	.byte	0x02, 0x03, 0x00, 0x00, 0x02, 0x06, 0x01, 0x00, 0x04, 0x0b, 0x08, 0x00, 0x09, 0x00, 0x00, 0x00
        /*0020*/ 	.byte	0x00, 0x00, 0x00, 0x00


//--------------------- .nv.info._Z5helloPiS_     --------------------------
	.section	.nv.info._Z5helloPiS_,"",@"SHT_CUDA_INFO"
	.sectionflags	@""
	.align	4


	//----- nvinfo : EIATTR_CUDA_API_VERSION
	.align		4
        /*0000*/ 	.byte	0x04, 0x37
        /*0002*/ 	.short	(.L_7 - .L_6)
.L_6:
        /*0004*/ 	.word	0x00000082


	//----- nvinfo : EIATTR_KPARAM_INFO
	.align		4
.L_7:
        /*0008*/ 	.byte	0x04, 0x17
        /*000a*/ 	.short	(.L_9 - .L_8)
.L_8:
        /*000c*/ 	.word	0x00000000
        /*0010*/ 	.short	0x0001
        /*0012*/ 	.short	0x0008
        /*0014*/ 	.byte	0x00, 0xf5, 0x21, 0x00


	//----- nvinfo : EIATTR_KPARAM_INFO
	.align		4
.L_9:
        /*0018*/ 	.byte	0x04, 0x17
        /*001a*/ 	.short	(.L_11 - .L_10)
.L_10:
        /*001c*/ 	.word	0x00000000
        /*0020*/ 	.short	0x0000
        /*0022*/ 	.short	0x0000
        /*0024*/ 	.byte	0x00, 0xf5, 0x21, 0x00


	//----- nvinfo : EIATTR_SPARSE_MMA_MASK
	.align		4
.L_11:
        /*0028*/ 	.byte	0x03, 0x50
        /*002a*/ 	.short	0x0000


	//----- nvinfo : EIATTR_MAXREG_COUNT
	.align		4
        /*002c*/ 	.byte	0x03, 0x1b
        /*002e*/ 	.short	0x00ff


	//----- nvinfo : EIATTR_MERCURY_ISA_VERSION
	.align		4
        /*0030*/ 	.byte	0x03, 0x5f
        /*0032*/ 	.short	0x0101


	//----- nvinfo : EIATTR_VRC_CTA_INIT_COUNT
	.align		4
        /*0034*/ 	.byte	0x02, 0x4a
	.zero		1
	.zero		1


	//----- nvinfo : EIATTR_EXIT_INSTR_OFFSETS
	.align		4
        /*0038*/ 	.byte	0x04, 0x1c
        /*003a*/ 	.short	(.L_13 - .L_12)


	//   ....[0]....
.L_12:
        /*003c*/ 	.word	0x000000d0


	//----- nvinfo : EIATTR_CBANK_PARAM_SIZE
	.align		4
.L_13:
        /*0040*/ 	.byte	0x03, 0x19
        /*0042*/ 	.short	0x0010


	//----- nvinfo : EIATTR_PARAM_CBANK
	.align		4
        /*0044*/ 	.byte	0x04, 0x0a
        /*0046*/ 	.short	(.L_15 - .L_14)
	.align		4
.L_14:
        /*0048*/ 	.word	index@(.nv.constant0._Z5helloPiS_)
        /*004c*/ 	.short	0x0380
        /*004e*/ 	.short	0x0010


	//----- nvinfo : EIATTR_SW_WAR
	.align		4
.L_15:
        /*0050*/ 	.byte	0x04, 0x36
        /*0052*/ 	.short	(.L_17 - .L_16)
.L_16:
        /*0054*/ 	.word	0x00000008
.L_17:


//--------------------- .nv.callgraph             --------------------------
	.section	.nv.callgraph,"",@"SHT_CUDA_CALLGRAPH"
	.align	4
	.sectionentsize	8
	.align		4
        /*0000*/ 	.word	0x00000000
	.align		4
        /*0004*/ 	.word	0xffffffff
	.align		4
        /*0008*/ 	.word	0x00000000
	.align		4
        /*000c*/ 	.word	0xfffffffe
	.align		4
        /*0010*/ 	.word	0x00000000
	.align		4
        /*0014*/ 	.word	0xfffffffd
	.align		4
        /*0018*/ 	.word	0x00000000
	.align		4
        /*001c*/ 	.word	0xfffffffc


//--------------------- .text._Z5helloPiS_        --------------------------
	.section	.text._Z5helloPiS_,"ax",@progbits
	.align	128
        .global         _Z5helloPiS_
        .type           _Z5helloPiS_,@function
        .size           _Z5helloPiS_,(.L_x_1 - _Z5helloPiS_)
        .other          _Z5helloPiS_,@"STO_CUDA_ENTRY STV_DEFAULT"
_Z5helloPiS_:
.text._Z5helloPiS_:
[----:B------:R-:W-:Y:S08]  /*0000*/  LDC R1, c[0x0][0x37c] ;  /* 0x0000df00ff017b82 */ /* 0x000ff00000000800 */
[----:B------:R-:W0:Y:S01]  /*0010*/  LDC.64 R2, c[0x0][0x388] ;  /* 0x0000e200ff027b82 */ /* 0x000e220000000a00 */
[----:B------:R-:W0:Y:S01]  /*0020*/  LDCU.64 UR4, c[0x0][0x358] ;  /* 0x00006b00ff0477ac */ /* 0x000e220008000a00 */
[----:B------:R-:W1:Y:S06]  /*0030*/  S2R R0, SR_TID.X ;  /* 0x0000000000007919 */ /* 0x000e6c0000002100 */
[----:B------:R-:W1:Y:S08]  /*0040*/  S2UR UR6, SR_CTAID.X ;  /* 0x00000000000679c3 */ /* 0x000e700000002500 */
[----:B------:R-:W1:Y:S01]  /*0050*/  LDC R7, c[0x0][0x360] ;  /* 0x0000d800ff077b82 */ /* 0x000e620000000800 */
[----:B0-----:R-:W2:Y:S07]  /*0060*/  LDG.E R9, desc[UR4][R2.64] ;  /* 0x0000000402097981 */ /* 0x001eae000c1e1900 */
[----:B------:R-:W0:Y:S01]  /*0070*/  LDC.64 R4, c[0x0][0x380] ;  /* 0x0000e000ff047b82 */ /* 0x000e220000000a00 */
[----:B-1----:R-:W-:-:S04]  /*0080*/  IMAD R7, R7, UR6, R0 ;  /* 0x0000000607077c24 */ /* 0x002fc8000f8e0200 */
[----:B0-----:R-:W-:Y:S01]  /*0090*/  IMAD.WIDE R4, R7, 0x4, R4 ;  /* 0x0000000407047825 */ /* 0x001fe200078e0204 */
[----:B--2---:R-:W-:-:S04]  /*00a0*/  IADD3 R7, PT, PT, R9, 0x1, RZ ;  /* 0x0000000109077810 */ /* 0x004fc80007ffe0ff */
[----:B------:R-:W-:Y:S04]  /*00b0*/  STG.E desc[UR4][R4.64], R9 ;  /* 0x0000000904007986 */ /* 0x000fe8000c101904 */
[----:B------:R-:W-:Y:S01]  /*00c0*/  STG.E desc[UR4][R2.64], R7 ;  /* 0x0000000702007986 */ /* 0x000fe2000c101904 */
[----:B------:R-:W-:Y:S05]  /*00d0*/  EXIT ;  /* 0x000000000000794d */ /* 0x000fea0003800000 */
.L_x_0:
[----:B------:R-:W-:-:S00]  /*00e0*/  BRA `(.L_x_0) ;  /* 0xfffffffc00fc7947 */ /* 0x000fc0000383ffff */
[----:B------:R-:W-:-:S00]  /*00f0*/  NOP ;  /* 0x0000000000007918 */ /* 0x000fc00000000000 */
        /* <DEDUP_REMOVED lines=8> */
.L_x_1:


//--------------------- .nv.shared.reserved.0     --------------------------
	.section	.nv.shared.reserved.0,"aw",@nobits
	.weak		__nv_reservedSMEM_offset_0_alias
	.size		__nv_reservedSMEM_offset_0_alias, 0, 64
	.other		__nv_reservedSMEM_offset_0_alias,@"STO_CUDA_RESERVED_SHARED STV_DEFAULT"
__nv_reservedSMEM_offset_0_alias:
	.zero		0
	.zero		64


//--------------------- .nv.constant0._Z5helloPiS_ --------------------------
	.section	.nv.constant0._Z5helloPiS_,"a",@progbits
	.sectionflags	@""
	.align	4
.nv.constant0._Z5helloPiS_:
	.zero		912


//--------------------- SYMBOLS --------------------------

	.type		.nv.reservedSmem.offset0,@object
	.size		.nv.reservedSmem.offset0,0x4
